	.headerflags	@"EF_CUDA_TEXMODE_UNIFIED EF_CUDA_64BIT_ADDRESS EF_CUDA_ACCELERATORS EF_CUDA_SM90 EF_CUDA_VIRTUAL_SM(EF_CUDA_SM90)"
	.elftype	@"ET_EXEC"


//--------------------- .nv.info                  --------------------------
	.section	.nv.info,"",@"SHT_CUDA_INFO"
	.align	4


	//----- nvinfo : EIATTR_REGCOUNT
	.align		4
        /*0000*/ 	.byte	0x04, 0x2f
        /*0002*/ 	.short	(.L_1 - .L_0)
	.align		4
.L_0:
        /*0004*/ 	.word	index@(triton_poi_fused__adaptive_avg_pool2d_1)
        /*0008*/ 	.word	0x00000012


	//----- nvinfo : EIATTR_MIN_STACK_SIZE
	.align		4
.L_1:
        /*000c*/ 	.byte	0x04, 0x12
        /*000e*/ 	.short	(.L_3 - .L_2)
	.align		4
.L_2:
        /*0010*/ 	.word	index@(triton_poi_fused__adaptive_avg_pool2d_1)
        /*0014*/ 	.word	0x00000000


	//----- nvinfo : EIATTR_FRAME_SIZE
	.align		4
.L_3:
        /*0018*/ 	.byte	0x04, 0x11
        /*001a*/ 	.short	(.L_5 - .L_4)
	.align		4
.L_4:
        /*001c*/ 	.word	index@(triton_poi_fused__adaptive_avg_pool2d_1)
        /*0020*/ 	.word	0x00000000


	//----- nvinfo : EIATTR_MIN_STACK_SIZE
	.align		4
.L_5:
        /*0024*/ 	.byte	0x04, 0x12
        /*0026*/ 	.short	(.L_7 - .L_6)
	.align		4
.L_6:
        /*0028*/ 	.word	index@(triton_poi_fused__adaptive_avg_pool2d_1)
        /*002c*/ 	.word	0x00000000
.L_7:


//--------------------- .nv.info.triton_poi_fused__adaptive_avg_pool2d_1 --------------------------
	.section	.nv.info.triton_poi_fused__adaptive_avg_pool2d_1,"",@"SHT_CUDA_INFO"
	.sectionflags	@""
	.align	4


	//----- nvinfo : EIATTR_CUDA_API_VERSION
	.align		4
        /*0000*/ 	.byte	0x04, 0x37
        /*0002*/ 	.short	(.L_9 - .L_8)
.L_8:
        /*0004*/ 	.word	0x0000007c


	//----- nvinfo : EIATTR_KPARAM_INFO
	.align		4
.L_9:
        /*0008*/ 	.byte	0x04, 0x17
        /*000a*/ 	.short	(.L_11 - .L_10)
.L_10:
        /*000c*/ 	.word	0x00000000
        /*0010*/ 	.short	0x0002
        /*0012*/ 	.short	0x0010
        /*0014*/ 	.byte	0x00, 0xf0, 0x11, 0x00


	//----- nvinfo : EIATTR_KPARAM_INFO
	.align		4
.L_11:
        /*0018*/ 	.byte	0x04, 0x17
        /*001a*/ 	.short	(.L_13 - .L_12)
.L_12:
        /*001c*/ 	.word	0x00000000
        /*0020*/ 	.short	0x0001
        /*0022*/ 	.short	0x0008
        /*0024*/ 	.byte	0x00, 0xf4, 0x21, 0x00


	//----- nvinfo : EIATTR_KPARAM_INFO
	.align		4
.L_13:
        /*0028*/ 	.byte	0x04, 0x17
        /*002a*/ 	.short	(.L_15 - .L_14)
.L_14:
        /*002c*/ 	.word	0x00000000
        /*0030*/ 	.short	0x0000
        /*0032*/ 	.short	0x0000
        /*0034*/ 	.byte	0x00, 0xf4, 0x21, 0x00


	//----- nvinfo : EIATTR_SPARSE_MMA_MASK
	.align		4
.L_15:
        /*0038*/ 	.byte	0x03, 0x50
        /*003a*/ 	.short	0x0000


	//----- nvinfo : EIATTR_MAXREG_COUNT
	.align		4
        /*003c*/ 	.byte	0x03, 0x1b
        /*003e*/ 	.short	0x00ff


	//----- nvinfo : EIATTR_EXIT_INSTR_OFFSETS
	.align		4
        /*0040*/ 	.byte	0x04, 0x1c
        /*0042*/ 	.short	(.L_17 - .L_16)


	//   ....[0]....
.L_16:
        /*0044*/ 	.word	0x00000780


	//   ....[1]....
        /*0048*/ 	.word	0x000007a0


	//----- nvinfo : EIATTR_REQNTID
	.align		4
.L_17:
        /*004c*/ 	.byte	0x04, 0x10
        /*004e*/ 	.short	(.L_19 - .L_18)
.L_18:
        /*0050*/ 	.word	0x00000080
        /*0054*/ 	.word	0x00000001
        /*0058*/ 	.word	0x00000001


	//----- nvinfo : EIATTR_CBANK_PARAM_SIZE
	.align		4
.L_19:
        /*005c*/ 	.byte	0x03, 0x19
        /*005e*/ 	.short	0x0014


	//----- nvinfo : EIATTR_PARAM_CBANK
	.align		4
        /*0060*/ 	.byte	0x04, 0x0a
        /*0062*/ 	.short	(.L_21 - .L_20)
	.align		4
.L_20:
        /*0064*/ 	.word	index@(.nv.constant0.triton_poi_fused__adaptive_avg_pool2d_1)
        /*0068*/ 	.short	0x0210
        /*006a*/ 	.short	0x0014


	//----- nvinfo : EIATTR_SW_WAR
	.align		4
.L_21:
        /*006c*/ 	.byte	0x04, 0x36
        /*006e*/ 	.short	(.L_23 - .L_22)
.L_22:
        /*0070*/ 	.word	0x00000008
.L_23:


//--------------------- .nv.callgraph             --------------------------
	.section	.nv.callgraph,"",@"SHT_CUDA_CALLGRAPH"
	.align	4
	.sectionentsize	8
	.align		4
        /*0000*/ 	.word	0x00000000
	.align		4
        /*0004*/ 	.word	0xffffffff
	.align		4
        /*0008*/ 	.word	0x00000000
	.align		4
        /*000c*/ 	.word	0xfffffffe
	.align		4
        /*0010*/ 	.word	0x00000000
	.align		4
        /*0014*/ 	.word	0xfffffffd
	.align		4
        /*0018*/ 	.word	0x00000000
	.align		4
        /*001c*/ 	.word	0xfffffffc


//--------------------- .text.triton_poi_fused__adaptive_avg_pool2d_1 --------------------------
	.section	.text.triton_poi_fused__adaptive_avg_pool2d_1,"ax",@progbits
	.align	128
        .global         triton_poi_fused__adaptive_avg_pool2d_1
        .type           triton_poi_fused__adaptive_avg_pool2d_1,@function
        .size           triton_poi_fused__adaptive_avg_pool2d_1,(.L_x_1 - triton_poi_fused__adaptive_avg_pool2d_1)
        .other          triton_poi_fused__adaptive_avg_pool2d_1,@"STO_CUDA_ENTRY STV_DEFAULT"
triton_poi_fused__adaptive_avg_pool2d_1:
.text.triton_poi_fused__adaptive_avg_pool2d_1:
[----:B------:R-:W0:Y:S02]  /*0000*/  LDC R1, c[0x0][0x28] ;  /* 0x00000a00ff017b82 */ /* 0x000e240000000800 */
[----:B------:R-:W1:Y:S01]  /*0010*/  S2R R0, SR_TID.X ;  /* 0x0000000000007919 */ /* 0x000e620000002100 */
[----:B------:R-:W-:Y:S01]  /*0020*/  ULDC.64 UR4, c[0x0][0x210] ;  /* 0x0000840000047ab9 */ /* 0x000fe20000000a00 */
[----:B------:R-:W2:Y:S01]  /*0030*/  S2R R3, SR_CTAID.X ;  /* 0x0000000000037919 */ /* 0x000ea20000002500 */
[----:B-1----:R-:W-:-:S05]  /*0040*/  LOP3.LUT R0, R0, 0x7f, RZ, 0xc0, !PT ;  /* 0x0000007f00007812 */ /* 0x002fca00078ec0ff */
[----:B--2---:R-:W-:-:S04]  /*0050*/  IMAD R0, R3, 0x80, R0 ;  /* 0x0000008003007824 */ /* 0x004fc800078e0200 */
[----:B------:R-:W-:-:S05]  /*0060*/  IMAD.HI R2, R0, 0x2aaaaaab, RZ ;  /* 0x2aaaaaab00027827 */ /* 0x000fca00078e02ff */
[----:B------:R-:W-:-:S05]  /*0070*/  LEA.HI R3, R2, R2, RZ, 0x1 ;  /* 0x0000000202037211 */ /* 0x000fca00078f08ff */
[----:B------:R-:W-:-:S04]  /*0080*/  IMAD.HI R2, R3, 0x2aaaaaab, RZ ;  /* 0x2aaaaaab03027827 */ /* 0x000fc800078e02ff */
[----:B------:R-:W-:Y:S01]  /*0090*/  IMAD R4, R3, -0x6, R0 ;  /* 0xfffffffa03047824 */ /* 0x000fe200078e0200 */
[----:B------:R-:W-:-:S03]  /*00a0*/  LEA.HI R2, R2, R2, RZ, 0x1 ;  /* 0x0000000202027211 */ /* 0x000fc600078f08ff */
[----:B------:R-:W-:Y:S02]  /*00b0*/  IMAD.SHL.U32 R5, R4, 0x2, RZ ;  /* 0x0000000204057824 */ /* 0x000fe400078e00ff */
[----:B------:R-:W-:-:S03]  /*00c0*/  IMAD R2, R2, -0x6, R3 ;  /* 0xfffffffa02027824 */ /* 0x000fc600078e0203 */
[----:B------:R-:W-:Y:S01]  /*00d0*/  PRMT R5, R5, 0x8880, RZ ;  /* 0x0000888005057816 */ /* 0x000fe200000000ff */
[C---:B------:R-:W-:Y:S02]  /*00e0*/  IMAD.SHL.U32 R3, R2.reuse, 0x2, RZ ;  /* 0x0000000202037824 */ /* 0x040fe400078e00ff */
[----:B------:R-:W-:Y:S02]  /*00f0*/  IMAD.SHL.U32 R2, R2, 0x4, RZ ;  /* 0x0000000402027824 */ /* 0x000fe400078e00ff */
[----:B------:R-:W-:Y:S01]  /*0100*/  IMAD R5, R5, 0x5556, RZ ;  /* 0x0000555605057824 */ /* 0x000fe200078e02ff */
[----:B------:R-:W-:Y:S01]  /*0110*/  PRMT R6, R3, 0x8880, RZ ;  /* 0x0000888003067816 */ /* 0x000fe200000000ff */
[----:B------:R-:W-:-:S04]  /*0120*/  IMAD.SHL.U32 R3, R4, 0x4, RZ ;  /* 0x0000000404037824 */ /* 0x000fc800078e00ff */
[----:B------:R-:W-:Y:S01]  /*0130*/  IMAD.MOV.U32 R4, RZ, RZ, R6 ;  /* 0x000000ffff047224 */ /* 0x000fe200078e0006 */
[----:B------:R-:W-:Y:S02]  /*0140*/  PRMT R2, R3, 0x5410, R2 ;  /* 0x0000541003027816 */ /* 0x000fe40000000002 */
[----:B------:R-:W-:Y:S01]  /*0150*/  SHF.R.S32.HI R3, RZ, 0x10, R5 ;  /* 0x00000010ff037819 */ /* 0x000fe20000011405 */
[----:B------:R-:W-:Y:S02]  /*0160*/  IMAD R4, R4, 0x5556, RZ ;  /* 0x0000555604047824 */ /* 0x000fe400078e02ff */
[----:B------:R-:W-:Y:S01]  /*0170*/  VIADD.16x2 R6, R2, 0x90009 ;  /* 0x0009000902067836 */ /* 0x000fe20000000200 */
[----:B------:R-:W-:Y:S02]  /*0180*/  LOP3.LUT R5, R3, 0xffff, RZ, 0xc0, !PT ;  /* 0x0000ffff03057812 */ /* 0x000fe400078ec0ff */
[--C-:B------:R-:W-:Y:S02]  /*0190*/  SHF.R.S32.HI R2, RZ, 0x10, R4.reuse ;  /* 0x00000010ff027819 */ /* 0x100fe40000011404 */
[----:B------:R-:W-:-:S02]  /*01a0*/  PRMT R4, R6, 0x7632, R4 ;  /* 0x0000763206047816 */ /* 0x000fc40000000004 */
[----:B------:R-:W-:Y:S02]  /*01b0*/  LOP3.LUT R7, R2, 0xffff, RZ, 0xc0, !PT ;  /* 0x0000ffff02077812 */ /* 0x000fe400078ec0ff */
[----:B------:R-:W-:Y:S02]  /*01c0*/  PRMT R8, R4, 0x8880, RZ ;  /* 0x0000888004087816 */ /* 0x000fe400000000ff */
[----:B------:R-:W-:Y:S02]  /*01d0*/  SHF.R.U32.HI R5, RZ, 0xf, R5 ;  /* 0x0000000fff057819 */ /* 0x000fe40000011605 */
[----:B------:R-:W-:Y:S02]  /*01e0*/  SHF.R.U32.HI R4, RZ, 0xf, R7 ;  /* 0x0000000fff047819 */ /* 0x000fe40000011607 */
[----:B------:R-:W-:Y:S02]  /*01f0*/  PRMT R3, R3, 0x5410, R2 ;  /* 0x0000541003037816 */ /* 0x000fe40000000002 */
[----:B------:R-:W-:-:S02]  /*0200*/  PRMT R4, R5, 0x5410, R4 ;  /* 0x0000541005047816 */ /* 0x000fc40000000004 */
[----:B------:R-:W-:Y:S01]  /*0210*/  PRMT R7, R6, 0x8880, RZ ;  /* 0x0000888006077816 */ /* 0x000fe200000000ff */
[----:B------:R-:W-:Y:S02]  /*0220*/  IMAD.MOV.U32 R6, RZ, RZ, R8 ;  /* 0x000000ffff067224 */ /* 0x000fe400078e0008 */
[----:B------:R-:W-:Y:S02]  /*0230*/  VIADD.16x2 R5, R3, R4 ;  /* 0x0000000403057236 */ /* 0x000fe40000000200 */
[----:B------:R-:W-:Y:S02]  /*0240*/  IMAD.MOV.U32 R2, RZ, RZ, R7 ;  /* 0x000000ffff027224 */ /* 0x000fe400078e0007 */
[----:B------:R-:W-:Y:S01]  /*0250*/  IMAD R6, R6, 0x2aab, RZ ;  /* 0x00002aab06067824 */ /* 0x000fe200078e02ff */
[C---:B------:R-:W-:Y:S01]  /*0260*/  PRMT R3, R5.reuse, 0x7632, R3 ;  /* 0x0000763205037816 */ /* 0x040fe20000000003 */
[----:B------:R-:W-:Y:S01]  /*0270*/  IMAD R8, R2, 0x2aab, RZ ;  /* 0x00002aab02087824 */ /* 0x000fe200078e02ff */
[----:B------:R-:W-:Y:S01]  /*0280*/  PRMT R2, R5, 0x7610, R2 ;  /* 0x0000761005027816 */ /* 0x000fe20000000002 */
[----:B------:R-:W-:Y:S01]  /*0290*/  IMAD.HI R4, R0, 0x38e38e39, RZ ;  /* 0x38e38e3900047827 */ /* 0x000fe200078e02ff */
[----:B------:R-:W-:-:S02]  /*02a0*/  LOP3.LUT R10, R3, 0xffff, RZ, 0xc0, !PT ;  /* 0x0000ffff030a7812 */ /* 0x000fc400078ec0ff */
[----:B------:R-:W-:Y:S02]  /*02b0*/  SHF.R.S32.HI R7, RZ, 0x10, R6 ;  /* 0x00000010ff077819 */ /* 0x000fe40000011406 */
[----:B------:R-:W-:Y:S02]  /*02c0*/  SHF.R.S32.HI R8, RZ, 0x10, R8 ;  /* 0x00000010ff087819 */ /* 0x000fe40000011408 */
[----:B------:R-:W-:Y:S02]  /*02d0*/  SHF.R.U32.HI R5, RZ, 0x1f, R4 ;  /* 0x0000001fff057819 */ /* 0x000fe40000011604 */
[----:B------:R-:W-:Y:S02]  /*02e0*/  LOP3.LUT R6, R2, 0xffff, RZ, 0xc0, !PT ;  /* 0x0000ffff02067812 */ /* 0x000fe400078ec0ff */
[----:B------:R-:W-:Y:S02]  /*02f0*/  PRMT R12, R10, 0x8880, RZ ;  /* 0x000088800a0c7816 */ /* 0x000fe400000000ff */
[----:B------:R-:W-:-:S02]  /*0300*/  LOP3.LUT R9, R7, 0xffff, RZ, 0xc0, !PT ;  /* 0x0000ffff07097812 */ /* 0x000fc400078ec0ff */
[----:B------:R-:W-:Y:S02]  /*0310*/  LOP3.LUT R11, R8, 0xffff, RZ, 0xc0, !PT ;  /* 0x0000ffff080b7812 */ /* 0x000fe400078ec0ff */
[----:B------:R-:W-:Y:S02]  /*0320*/  PRMT R6, R6, 0x8880, RZ ;  /* 0x0000888006067816 */ /* 0x000fe400000000ff */
[----:B------:R-:W-:Y:S01]  /*0330*/  LEA.HI R5, R4, R5, RZ, 0x1d ;  /* 0x0000000504057211 */ /* 0x000fe200078fe8ff */
[----:B------:R-:W-:Y:S01]  /*0340*/  IMAD.MOV.U32 R4, RZ, RZ, R12 ;  /* 0x000000ffff047224 */ /* 0x000fe200078e000c */
[----:B------:R-:W-:Y:S02]  /*0350*/  SHF.R.U32.HI R9, RZ, 0xf, R9 ;  /* 0x0000000fff097819 */ /* 0x000fe40000011609 */
[----:B------:R-:W-:Y:S02]  /*0360*/  SHF.R.U32.HI R10, RZ, 0xf, R11 ;  /* 0x0000000fff0a7819 */ /* 0x000fe4000001160b */
[----:B------:R-:W-:Y:S01]  /*0370*/  PRMT R11, R8, 0x5410, R7 ;  /* 0x00005410080b7816 */ /* 0x000fe20000000007 */
[----:B------:R-:W-:Y:S01]  /*0380*/  IMAD R7, R5, 0x10, R6 ;  /* 0x0000001005077824 */ /* 0x000fe200078e0206 */
[----:B------:R-:W-:Y:S01]  /*0390*/  PRMT R10, R10, 0x5410, R9 ;  /* 0x000054100a0a7816 */ /* 0x000fe20000000009 */
[----:B------:R-:W-:Y:S01]  /*03a0*/  IMAD.SHL.U32 R8, R4, 0x4, RZ ;  /* 0x0000000404087824 */ /* 0x000fe200078e00ff */
[----:B------:R-:W-:Y:S01]  /*03b0*/  PRMT R13, R3, 0x8880, RZ ;  /* 0x00008880030d7816 */ /* 0x000fe200000000ff */
[----:B------:R-:W-:Y:S01]  /*03c0*/  VIADD R6, R6, 0x1 ;  /* 0x0000000106067836 */ /* 0x000fe20000000000 */
[--C-:B------:R-:W-:Y:S01]  /*03d0*/  SHF.R.S32.HI R9, RZ, 0x1f, R7.reuse ;  /* 0x0000001fff097819 */ /* 0x100fe20000011407 */
[----:B------:R-:W-:Y:S01]  /*03e0*/  VIADD.16x2 R11, R11, R10 ;  /* 0x0000000a0b0b7236 */ /* 0x000fe20000000200 */
[----:B------:R-:W-:Y:S01]  /*03f0*/  IADD3 R5, P0, R8, R7, RZ ;  /* 0x0000000708057210 */ /* 0x000fe20007f1e0ff */
[----:B------:R-:W-:Y:S01]  /*0400*/  IMAD.IADD R7, R8, 0x1, R7 ;  /* 0x0000000108077824 */ /* 0x000fe200078e0207 */
[----:B------:R-:W-:-:S02]  /*0410*/  PRMT R15, R2, 0x8880, RZ ;  /* 0x00008880020f7816 */ /* 0x000fc400000000ff */
[----:B------:R-:W-:Y:S01]  /*0420*/  LEA.HI.X.SX32 R8, R8, R9, 0x1, P0 ;  /* 0x0000000908087211 */ /* 0x000fe200000f0eff */
[----:B------:R-:W1:Y:S01]  /*0430*/  LDC.64 R2, c[0x0][0x210] ;  /* 0x00008400ff027b82 */ /* 0x000e620000000a00 */
[C---:B------:R-:W-:Y:S02]  /*0440*/  PRMT R9, R11.reuse, 0x7610, R9 ;  /* 0x000076100b097816 */ /* 0x040fe40000000009 */
[----:B------:R-:W-:Y:S02]  /*0450*/  PRMT R10, R11, 0x7632, R10 ;  /* 0x000076320b0a7816 */ /* 0x000fe4000000000a */
[----:B------:R-:W-:Y:S02]  /*0460*/  LOP3.LUT R11, R9, 0xffff, RZ, 0xc0, !PT ;  /* 0x0000ffff090b7812 */ /* 0x000fe400078ec0ff */
[C---:B------:R-:W-:Y:S02]  /*0470*/  PRMT R12, R10.reuse, 0x8880, RZ ;  /* 0x000088800a0c7816 */ /* 0x040fe400000000ff */
[----:B------:R-:W-:-:S02]  /*0480*/  LOP3.LUT R10, R10, 0xffff, RZ, 0xc0, !PT ;  /* 0x0000ffff0a0a7812 */ /* 0x000fc400078ec0ff */
[----:B------:R-:W-:Y:S02]  /*0490*/  PRMT R11, R11, 0x8880, RZ ;  /* 0x000088800b0b7816 */ /* 0x000fe400000000ff */
[----:B------:R-:W-:Y:S01]  /*04a0*/  PRMT R14, R9, 0x8880, RZ ;  /* 0x00008880090e7816 */ /* 0x000fe200000000ff */
[----:B------:R-:W-:Y:S01]  /*04b0*/  VIADD R9, R4, 0x1 ;  /* 0x0000000104097836 */ /* 0x000fe20000000000 */
[----:B------:R-:W-:Y:S02]  /*04c0*/  PRMT R10, R10, 0x8880, RZ ;  /* 0x000088800a0a7816 */ /* 0x000fe400000000ff */
[----:B------:R-:W-:Y:S02]  /*04d0*/  ISETP.GE.AND P0, PT, R13, R12, PT ;  /* 0x0000000c0d00720c */ /* 0x000fe40003f06270 */
[----:B------:R-:W-:Y:S02]  /*04e0*/  ISETP.GE.AND P1, PT, R6, R11, PT ;  /* 0x0000000b0600720c */ /* 0x000fe40003f26270 */
[----:B------:R-:W-:-:S02]  /*04f0*/  LEA R4, P4, R5, UR4, 0x2 ;  /* 0x0000000405047c11 */ /* 0x000fc4000f8810ff */
[----:B------:R-:W-:Y:S01]  /*0500*/  ISETP.LT.AND P0, PT, R15, R14, !P0 ;  /* 0x0000000e0f00720c */ /* 0x000fe20004701270 */
[----:B-1----:R-:W-:Y:S01]  /*0510*/  IMAD.WIDE R2, R7, 0x4, R2 ;  /* 0x0000000407027825 */ /* 0x002fe200078e0202 */
[----:B------:R-:W-:Y:S02]  /*0520*/  ISETP.GE.AND P2, PT, R9, R10, PT ;  /* 0x0000000a0900720c */ /* 0x000fe40003f46270 */
[----:B------:R-:W-:Y:S02]  /*0530*/  ISETP.LT.AND P1, PT, R13, R12, !P1 ;  /* 0x0000000c0d00720c */ /* 0x000fe40004f21270 */
[----:B------:R-:W-:Y:S01]  /*0540*/  LEA.HI.X R5, R5, UR5, R8, 0x2, P4 ;  /* 0x0000000505057c11 */ /* 0x000fe2000a0f1408 */
[----:B------:R-:W-:Y:S01]  /*0550*/  ULDC.64 UR4, c[0x0][0x208] ;  /* 0x0000820000047ab9 */ /* 0x000fe20000000a00 */
[----:B------:R-:W-:Y:S02]  /*0560*/  ISETP.LT.AND P3, PT, R0, 0x240, P0 ;  /* 0x000002400000780c */ /* 0x000fe40000761270 */
[----:B------:R-:W-:-:S02]  /*0570*/  ISETP.LT.AND P5, PT, R15, R14, !P2 ;  /* 0x0000000e0f00720c */ /* 0x000fc400057a1270 */
[----:B------:R-:W-:Y:S02]  /*0580*/  ISETP.LT.AND P4, PT, R0, 0x240, P1 ;  /* 0x000002400000780c */ /* 0x000fe40000f81270 */
[----:B------:R-:W-:Y:S02]  /*0590*/  ISETP.LT.AND P2, PT, R6, R11, !P2 ;  /* 0x0000000b0600720c */ /* 0x000fe40005741270 */
[----:B------:R-:W-:Y:S02]  /*05a0*/  CS2R R6, SRZ ;  /* 0x0000000000067805 */ /* 0x000fe4000001ff00 */
[C---:B------:R-:W-:Y:S02]  /*05b0*/  ISETP.LT.AND P6, PT, R0.reuse, 0x240, P5 ;  /* 0x000002400000780c */ /* 0x040fe40002fc1270 */
[----:B------:R-:W-:Y:S02]  /*05c0*/  FSEL R10, RZ, 1, !P0 ;  /* 0x3f800000ff0a7808 */ /* 0x000fe40004000000 */
[----:B------:R-:W-:-:S02]  /*05d0*/  ISETP.LT.AND P0, PT, R0, 0x240, P2 ;  /* 0x000002400000780c */ /* 0x000fc40001701270 */
[----:B------:R-:W-:Y:S01]  /*05e0*/  CS2R R8, SRZ ;  /* 0x0000000000087805 */ /* 0x000fe2000001ff00 */
[----:B------:R1:W2:Y:S04]  /*05f0*/  @P3 LDG.E.EL R6, desc[UR4][R2.64] ;  /* 0x0000000402063981 */ /* 0x0002a8000c2e1900 */
[----:B------:R-:W3:Y:S04]  /*0600*/  @P4 LDG.E.EL R7, desc[UR4][R4.64+0x4] ;  /* 0x0000040404074981 */ /* 0x000ee8000c2e1900 */
[----:B------:R-:W4:Y:S01]  /*0610*/  @P6 LDG.E.EL R8, desc[UR4][R4.64+0x10] ;  /* 0x0000100404086981 */ /* 0x000f22000c2e1900 */
[----:B------:R-:W-:Y:S01]  /*0620*/  FSEL R11, RZ, 1, !P1 ;  /* 0x3f800000ff0b7808 */ /* 0x000fe20004800000 */
[----:B-1----:R-:W1:Y:S02]  /*0630*/  LDC.64 R2, c[0x0][0x218] ;  /* 0x00008600ff027b82 */ /* 0x002e640000000a00 */
[----:B------:R-:W5:Y:S01]  /*0640*/  @P0 LDG.E.EL R9, desc[UR4][R4.64+0x14] ;  /* 0x0000140404090981 */ /* 0x000f62000c2e1900 */
[----:B------:R-:W-:Y:S01]  /*0650*/  FSEL R13, RZ, 1, !P5 ;  /* 0x3f800000ff0d7808 */ /* 0x000fe20006800000 */
[----:B------:R-:W-:Y:S01]  /*0660*/  FADD R10, R10, R11 ;  /* 0x0000000b0a0a7221 */ /* 0x000fe20000000000 */
[----:B------:R-:W-:-:S03]  /*0670*/  FSEL R11, RZ, 1, !P2 ;  /* 0x3f800000ff0b7808 */ /* 0x000fc60005000000 */
[----:B------:R-:W-:-:S04]  /*0680*/  FADD R10, R10, R13 ;  /* 0x0000000d0a0a7221 */ /* 0x000fc80000000000 */
[----:B------:R-:W-:-:S05]  /*0690*/  FADD R10, R10, R11 ;  /* 0x0000000b0a0a7221 */ /* 0x000fca0000000000 */
[----:B------:R-:W-:Y:S01]  /*06a0*/  FSETP.GEU.AND P1, PT, R10, 1.175494350822287508e-38, PT ;  /* 0x008000000a00780b */ /* 0x000fe20003f2e000 */
[----:B-1----:R-:W-:-:S12]  /*06b0*/  IMAD.WIDE R2, R0, 0x4, R2 ;  /* 0x0000000400027825 */ /* 0x002fd800078e0202 */
[----:B------:R-:W-:-:S06]  /*06c0*/  @!P1 FMUL R10, R10, 16777216 ;  /* 0x4b8000000a0a9820 */ /* 0x000fcc0000400000 */
[----:B------:R-:W1:Y:S01]  /*06d0*/  MUFU.RCP R10, R10 ;  /* 0x0000000a000a7308 */ /* 0x000e620000001000 */
[----:B--2---:R-:W-:Y:S02]  /*06e0*/  SEL R6, R6, RZ, P3 ;  /* 0x000000ff06067207 */ /* 0x004fe40001800000 */
[----:B---3--:R-:W-:Y:S02]  /*06f0*/  SEL R7, R7, RZ, P4 ;  /* 0x000000ff07077207 */ /* 0x008fe40002000000 */
[----:B----4-:R-:W-:-:S03]  /*0700*/  SEL R8, R8, RZ, P6 ;  /* 0x000000ff08087207 */ /* 0x010fc60003000000 */
[----:B------:R-:W-:Y:S01]  /*0710*/  FADD R7, R6, R7 ;  /* 0x0000000706077221 */ /* 0x000fe20000000000 */
[----:B-----5:R-:W-:-:S03]  /*0720*/  SEL R9, R9, RZ, P0 ;  /* 0x000000ff09097207 */ /* 0x020fc60000000000 */
[----:B------:R-:W-:Y:S01]  /*0730*/  FADD R8, R7, R8 ;  /* 0x0000000807087221 */ /* 0x000fe20000000000 */
[----:B------:R-:W-:-:S03]  /*0740*/  ISETP.GE.AND P0, PT, R0, 0x240, PT ;  /* 0x000002400000780c */ /* 0x000fc60003f06270 */
[----:B------:R-:W-:-:S04]  /*0750*/  FADD R9, R8, R9 ;  /* 0x0000000908097221 */ /* 0x000fc80000000000 */
[----:B------:R-:W-:-:S04]  /*0760*/  @!P1 FMUL R9, R9, 16777216 ;  /* 0x4b80000009099820 */ /* 0x000fc80000400000 */
[----:B-1----:R-:W-:Y:S02]  /*0770*/  FMUL R9, R10, R9 ;  /* 0x000000090a097220 */ /* 0x002fe40000400000 */
[----:B------:R-:W-:Y:S05]  /*0780*/  @P0 EXIT ;  /* 0x000000000000094d */ /* 0x000fea0003800000 */
[----:B------:R-:W-:Y:S01]  /*0790*/  STG.E desc[UR4][R2.64], R9 ;  /* 0x0000000902007986 */ /* 0x000fe2000c101904 */
[----:B------:R-:W-:Y:S05]  /*07a0*/  EXIT ;  /* 0x000000000000794d */ /* 0x000fea0003800000 */
.L_x_0:
[----:B------:R-:W-:-:S00]  /*07b0*/  BRA `(.L_x_0) ;  /* 0xfffffffc00fc7947 */ /* 0x000fc0000383ffff */
[----:B------:R-:W-:-:S00]  /*07c0*/  NOP ;  /* 0x0000000000007918 */ /* 0x000fc00000000000 */
        /* <DEDUP_REMOVED lines=11> */
.L_x_1:


//--------------------- .nv.constant0.triton_poi_fused__adaptive_avg_pool2d_1 --------------------------
	.section	.nv.constant0.triton_poi_fused__adaptive_avg_pool2d_1,"a",@progbits
	.sectionflags	@""
	.align	4
.nv.constant0.triton_poi_fused__adaptive_avg_pool2d_1:
	.zero		548
